//
// Generated by NVIDIA NVVM Compiler
//
// Compiler Build ID: CL-36424714
// Cuda compilation tools, release 13.0, V13.0.88
// Based on NVVM 20.0.0
//

.version 9.0
.target sm_100
.address_size 64

	// .globl	_Z24transpose_bank_conflictsPfPKfii
// _ZZ24transpose_bank_conflictsPfPKfiiE4tile has been demoted
// _ZZ22transpose_no_conflictsPfPKfiiE4tile has been demoted

.visible .entry _Z24transpose_bank_conflictsPfPKfii(
	.param .u64 .ptr .align 1 _Z24transpose_bank_conflictsPfPKfii_param_0,
	.param .u64 .ptr .align 1 _Z24transpose_bank_conflictsPfPKfii_param_1,
	.param .u32 _Z24transpose_bank_conflictsPfPKfii_param_2,
	.param .u32 _Z24transpose_bank_conflictsPfPKfii_param_3
)
{
	.reg .pred 	%p<7>;
	.reg .b32 	%r<27>;
	.reg .b32 	%f<3>;
	.reg .b64 	%rd<9>;
	// demoted variable
	.shared .align 4 .b8 _ZZ24transpose_bank_conflictsPfPKfiiE4tile[4096];
	ld.param.u64 	%rd1, [_Z24transpose_bank_conflictsPfPKfii_param_0];
	ld.param.u64 	%rd2, [_Z24transpose_bank_conflictsPfPKfii_param_1];
	ld.param.u32 	%r9, [_Z24transpose_bank_conflictsPfPKfii_param_2];
	ld.param.u32 	%r11, [_Z24transpose_bank_conflictsPfPKfii_param_3];
	mov.u32 	%r12, %ctaid.x;
	shl.b32 	%r1, %r12, 5;
	mov.u32 	%r2, %tid.x;
	add.s32 	%r3, %r1, %r2;
	mov.u32 	%r13, %ctaid.y;
	shl.b32 	%r4, %r13, 5;
	mov.u32 	%r5, %tid.y;
	add.s32 	%r14, %r4, %r5;
	setp.ge.s32 	%p1, %r3, %r9;
	setp.ge.s32 	%p2, %r14, %r11;
	or.pred  	%p3, %p1, %p2;
	@%p3 bra 	$L__BB0_2;
	cvta.to.global.u64 	%rd3, %rd2;
	mad.lo.s32 	%r15, %r9, %r14, %r3;
	mul.wide.s32 	%rd4, %r15, 4;
	add.s64 	%rd5, %rd3, %rd4;
	ld.global.f32 	%f1, [%rd5];
	shl.b32 	%r16, %r5, 7;
	mov.u32 	%r17, _ZZ24transpose_bank_conflictsPfPKfiiE4tile;
	add.s32 	%r18, %r17, %r16;
	shl.b32 	%r19, %r2, 2;
	add.s32 	%r20, %r18, %r19;
	st.shared.f32 	[%r20], %f1;
$L__BB0_2:
	bar.sync 	0;
	add.s32 	%r7, %r4, %r2;
	add.s32 	%r8, %r1, %r5;
	setp.ge.s32 	%p4, %r7, %r11;
	setp.ge.s32 	%p5, %r8, %r9;
	or.pred  	%p6, %p5, %p4;
	@%p6 bra 	$L__BB0_4;
	shl.b32 	%r21, %r2, 7;
	mov.u32 	%r22, _ZZ24transpose_bank_conflictsPfPKfiiE4tile;
	add.s32 	%r23, %r22, %r21;
	shl.b32 	%r24, %r5, 2;
	add.s32 	%r25, %r23, %r24;
	ld.shared.f32 	%f2, [%r25];
	mad.lo.s32 	%r26, %r11, %r8, %r7;
	cvta.to.global.u64 	%rd6, %rd1;
	mul.wide.s32 	%rd7, %r26, 4;
	add.s64 	%rd8, %rd6, %rd7;
	st.global.f32 	[%rd8], %f2;
$L__BB0_4:
	ret;

}
	// .globl	_Z22transpose_no_conflictsPfPKfii
.visible .entry _Z22transpose_no_conflictsPfPKfii(
	.param .u64 .ptr .align 1 _Z22transpose_no_conflictsPfPKfii_param_0,
	.param .u64 .ptr .align 1 _Z22transpose_no_conflictsPfPKfii_param_1,
	.param .u32 _Z22transpose_no_conflictsPfPKfii_param_2,
	.param .u32 _Z22transpose_no_conflictsPfPKfii_param_3
)
{
	.reg .pred 	%p<7>;
	.reg .b32 	%r<25>;
	.reg .b32 	%f<3>;
	.reg .b64 	%rd<9>;
	// demoted variable
	.shared .align 4 .b8 _ZZ22transpose_no_conflictsPfPKfiiE4tile[4224];
	ld.param.u64 	%rd1, [_Z22transpose_no_conflictsPfPKfii_param_0];
	ld.param.u64 	%rd2, [_Z22transpose_no_conflictsPfPKfii_param_1];
	ld.param.u32 	%r9, [_Z22transpose_no_conflictsPfPKfii_param_2];
	ld.param.u32 	%r11, [_Z22transpose_no_conflictsPfPKfii_param_3];
	mov.u32 	%r12, %ctaid.x;
	shl.b32 	%r1, %r12, 5;
	mov.u32 	%r2, %tid.x;
	add.s32 	%r3, %r1, %r2;
	mov.u32 	%r13, %ctaid.y;
	shl.b32 	%r4, %r13, 5;
	mov.u32 	%r5, %tid.y;
	add.s32 	%r14, %r4, %r5;
	setp.ge.s32 	%p1, %r3, %r9;
	setp.ge.s32 	%p2, %r14, %r11;
	or.pred  	%p3, %p1, %p2;
	@%p3 bra 	$L__BB1_2;
	cvta.to.global.u64 	%rd3, %rd2;
	mad.lo.s32 	%r15, %r9, %r14, %r3;
	mul.wide.s32 	%rd4, %r15, 4;
	add.s64 	%rd5, %rd3, %rd4;
	ld.global.f32 	%f1, [%rd5];
	mov.u32 	%r16, _ZZ22transpose_no_conflictsPfPKfiiE4tile;
	mad.lo.s32 	%r17, %r5, 132, %r16;
	shl.b32 	%r18, %r2, 2;
	add.s32 	%r19, %r17, %r18;
	st.shared.f32 	[%r19], %f1;
$L__BB1_2:
	bar.sync 	0;
	add.s32 	%r7, %r4, %r2;
	add.s32 	%r8, %r1, %r5;
	setp.ge.s32 	%p4, %r7, %r11;
	setp.ge.s32 	%p5, %r8, %r9;
	or.pred  	%p6, %p5, %p4;
	@%p6 bra 	$L__BB1_4;
	mov.u32 	%r20, _ZZ22transpose_no_conflictsPfPKfiiE4tile;
	mad.lo.s32 	%r21, %r2, 132, %r20;
	shl.b32 	%r22, %r5, 2;
	add.s32 	%r23, %r21, %r22;
	ld.shared.f32 	%f2, [%r23];
	mad.lo.s32 	%r24, %r11, %r8, %r7;
	cvta.to.global.u64 	%rd6, %rd1;
	mul.wide.s32 	%rd7, %r24, 4;
	add.s64 	%rd8, %rd6, %rd7;
	st.global.f32 	[%rd8], %f2;
$L__BB1_4:
	ret;

}


// ===== COMPILED SASS (sm_100) =====

	.target	sm_100

	.elftype	@"ET_EXEC"


//--------------------- .note.nv.tkinfo           --------------------------
	.section	.note.nv.tkinfo,"",@"SHT_NOTE"
	.sectionflags	@"SHF_NOTE_NV_TKINFO"
	.tkinfo
        /*0018*/ 	.word	0x00000002
        /*0030*/ 	.string	""
        /*0030*/ 	.string	"ptxas"
        /*0030*/ 	.string	"Cuda compilation tools, release 13.0, V13.0.88"
        /*0030*/ 	.string	"Build cuda_13.0.r13.0/compiler.36424714_0"
        /*0030*/ 	.string	"-arch sm_100 -m 64 "



//--------------------- .note.nv.cuinfo           --------------------------
	.section	.note.nv.cuinfo,"",@"SHT_NOTE"
	.sectionflags	@"SHF_NOTE_NV_CUINFO"
        /*0018*/ 	.short	0x0002
        /*001a*/ 	.short	0x0064
        /*001c*/ 	.short	0x0082
	.zero		2


//--------------------- .nv.info                  --------------------------
	.section	.nv.info,"",@"SHT_CUDA_INFO"
	.align	4


	//----- nvinfo : EIATTR_REGCOUNT
	.align		4
        /*0000*/ 	.byte	0x04, 0x2f
        /*0002*/ 	.short	(.L_1 - .L_0)
	.align		4
.L_0:
        /*0004*/ 	.word	index@(_Z24transpose_bank_conflictsPfPKfii)
        /*0008*/ 	.word	0x0000000c


	//----- nvinfo : EIATTR_FRAME_SIZE
	.align		4
.L_1:
        /*000c*/ 	.byte	0x04, 0x11
        /*000e*/ 	.short	(.L_3 - .L_2)
	.align		4
.L_2:
        /*0010*/ 	.word	index@(_Z24transpose_bank_conflictsPfPKfii)
        /*0014*/ 	.word	0x00000000


	//----- nvinfo : EIATTR_REGCOUNT
	.align		4
.L_3:
        /*0018*/ 	.byte	0x04, 0x2f
        /*001a*/ 	.short	(.L_5 - .L_4)
	.align		4
.L_4:
        /*001c*/ 	.word	index@(_Z22transpose_no_conflictsPfPKfii)
        /*0020*/ 	.word	0x0000000c


	//----- nvinfo : EIATTR_FRAME_SIZE
	.align		4
.L_5:
        /*0024*/ 	.byte	0x04, 0x11
        /*0026*/ 	.short	(.L_7 - .L_6)
	.align		4
.L_6:
        /*0028*/ 	.word	index@(_Z22transpose_no_conflictsPfPKfii)
        /*002c*/ 	.word	0x00000000


	//----- nvinfo : EIATTR_MIN_STACK_SIZE
	.align		4
.L_7:
        /*0030*/ 	.byte	0x04, 0x12
        /*0032*/ 	.short	(.L_9 - .L_8)
	.align		4
.L_8:
        /*0034*/ 	.word	index@(_Z22transpose_no_conflictsPfPKfii)
        /*0038*/ 	.word	0x00000000


	//----- nvinfo : EIATTR_MIN_STACK_SIZE
	.align		4
.L_9:
        /*003c*/ 	.byte	0x04, 0x12
        /*003e*/ 	.short	(.L_11 - .L_10)
	.align		4
.L_10:
        /*0040*/ 	.word	index@(_Z24transpose_bank_conflictsPfPKfii)
        /*0044*/ 	.word	0x00000000
.L_11:


//--------------------- .nv.compat                --------------------------
	.section	.nv.compat,"",@"SHT_CUDA_COMPAT_INFO"
	.align	4
        /*0000*/ 	.byte	0x02, 0x09, 0x00, 0x00, 0x02, 0x02, 0x01, 0x00, 0x02, 0x05, 0x05, 0x00, 0x03, 0x07, 0x01, 0x01
        /*0010*/ 	.byte	0x02, 0x03, 0x00, 0x00, 0x02, 0x06, 0x01, 0x00, 0x04, 0x0b, 0x08, 0x00, 0x09, 0x00, 0x00, 0x00
        /*0020*/ 	.byte	0x00, 0x00, 0x00, 0x00


//--------------------- .nv.info._Z22transpose_no_conflictsPfPKfii --------------------------
	.section	.nv.info._Z22transpose_no_conflictsPfPKfii,"",@"SHT_CUDA_INFO"
	.sectionflags	@""
	.align	4


	//----- nvinfo : EIATTR_CUDA_API_VERSION
	.align		4
        /*0000*/ 	.byte	0x04, 0x37
        /*0002*/ 	.short	(.L_13 - .L_12)
.L_12:
        /*0004*/ 	.word	0x00000082


	//----- nvinfo : EIATTR_KPARAM_INFO
	.align		4
.L_13:
        /*0008*/ 	.byte	0x04, 0x17
        /*000a*/ 	.short	(.L_15 - .L_14)
.L_14:
        /*000c*/ 	.word	0x00000000
        /*0010*/ 	.short	0x0003
        /*0012*/ 	.short	0x0014
        /*0014*/ 	.byte	0x00, 0xf0, 0x11, 0x00


	//----- nvinfo : EIATTR_KPARAM_INFO
	.align		4
.L_15:
        /*0018*/ 	.byte	0x04, 0x17
        /*001a*/ 	.short	(.L_17 - .L_16)
.L_16:
        /*001c*/ 	.word	0x00000000
        /*0020*/ 	.short	0x0002
        /*0022*/ 	.short	0x0010
        /*0024*/ 	.byte	0x00, 0xf0, 0x11, 0x00


	//----- nvinfo : EIATTR_KPARAM_INFO
	.align		4
.L_17:
        /*0028*/ 	.byte	0x04, 0x17
        /*002a*/ 	.short	(.L_19 - .L_18)
.L_18:
        /*002c*/ 	.word	0x00000000
        /*0030*/ 	.short	0x0001
        /*0032*/ 	.short	0x0008
        /*0034*/ 	.byte	0x00, 0xf5, 0x21, 0x00


	//----- nvinfo : EIATTR_KPARAM_INFO
	.align		4
.L_19:
        /*0038*/ 	.byte	0x04, 0x17
        /*003a*/ 	.short	(.L_21 - .L_20)
.L_20:
        /*003c*/ 	.word	0x00000000
        /*0040*/ 	.short	0x0000
        /*0042*/ 	.short	0x0000
        /*0044*/ 	.byte	0x00, 0xf5, 0x21, 0x00


	//----- nvinfo : EIATTR_SPARSE_MMA_MASK
	.align		4
.L_21:
        /*0048*/ 	.byte	0x03, 0x50
        /*004a*/ 	.short	0x0000


	//----- nvinfo : EIATTR_MAXREG_COUNT
	.align		4
        /*004c*/ 	.byte	0x03, 0x1b
        /*004e*/ 	.short	0x00ff


	//----- nvinfo : EIATTR_NUM_BARRIERS
	.align		4
        /*0050*/ 	.byte	0x02, 0x4c
        /*0052*/ 	.byte	0x01
	.zero		1


	//----- nvinfo : EIATTR_MERCURY_ISA_VERSION
	.align		4
        /*0054*/ 	.byte	0x03, 0x5f
        /*0056*/ 	.short	0x0101


	//----- nvinfo : EIATTR_VRC_CTA_INIT_COUNT
	.align		4
        /*0058*/ 	.byte	0x02, 0x4a
	.zero		1
	.zero		1


	//----- nvinfo : EIATTR_EXIT_INSTR_OFFSETS
	.align		4
        /*005c*/ 	.byte	0x04, 0x1c
        /*005e*/ 	.short	(.L_23 - .L_22)


	//   ....[0]....
.L_22:
        /*0060*/ 	.word	0x000001a0


	//   ....[1]....
        /*0064*/ 	.word	0x00000250


	//----- nvinfo : EIATTR_CBANK_PARAM_SIZE
	.align		4
.L_23:
        /*0068*/ 	.byte	0x03, 0x19
        /*006a*/ 	.short	0x0018


	//----- nvinfo : EIATTR_PARAM_CBANK
	.align		4
        /*006c*/ 	.byte	0x04, 0x0a
        /*006e*/ 	.short	(.L_25 - .L_24)
	.align		4
.L_24:
        /*0070*/ 	.word	index@(.nv.constant0._Z22transpose_no_conflictsPfPKfii)
        /*0074*/ 	.short	0x0380
        /*0076*/ 	.short	0x0018


	//----- nvinfo : EIATTR_SW_WAR
	.align		4
.L_25:
        /*0078*/ 	.byte	0x04, 0x36
        /*007a*/ 	.short	(.L_27 - .L_26)
.L_26:
        /*007c*/ 	.word	0x00000008
.L_27:


//--------------------- .nv.info._Z24transpose_bank_conflictsPfPKfii --------------------------
	.section	.nv.info._Z24transpose_bank_conflictsPfPKfii,"",@"SHT_CUDA_INFO"
	.sectionflags	@""
	.align	4


	//----- nvinfo : EIATTR_CUDA_API_VERSION
	.align		4
        /*0000*/ 	.byte	0x04, 0x37
        /*0002*/ 	.short	(.L_29 - .L_28)
.L_28:
        /*0004*/ 	.word	0x00000082


	//----- nvinfo : EIATTR_KPARAM_INFO
	.align		4
.L_29:
        /*0008*/ 	.byte	0x04, 0x17
        /*000a*/ 	.short	(.L_31 - .L_30)
.L_30:
        /*000c*/ 	.word	0x00000000
        /*0010*/ 	.short	0x0003
        /*0012*/ 	.short	0x0014
        /*0014*/ 	.byte	0x00, 0xf0, 0x11, 0x00


	//----- nvinfo : EIATTR_KPARAM_INFO
	.align		4
.L_31:
        /*0018*/ 	.byte	0x04, 0x17
        /*001a*/ 	.short	(.L_33 - .L_32)
.L_32:
        /*001c*/ 	.word	0x00000000
        /*0020*/ 	.short	0x0002
        /*0022*/ 	.short	0x0010
        /*0024*/ 	.byte	0x00, 0xf0, 0x11, 0x00


	//----- nvinfo : EIATTR_KPARAM_INFO
	.align		4
.L_33:
        /*0028*/ 	.byte	0x04, 0x17
        /*002a*/ 	.short	(.L_35 - .L_34)
.L_34:
        /*002c*/ 	.word	0x00000000
        /*0030*/ 	.short	0x0001
        /*0032*/ 	.short	0x0008
        /*0034*/ 	.byte	0x00, 0xf5, 0x21, 0x00


	//----- nvinfo : EIATTR_KPARAM_INFO
	.align		4
.L_35:
        /*0038*/ 	.byte	0x04, 0x17
        /*003a*/ 	.short	(.L_37 - .L_36)
.L_36:
        /*003c*/ 	.word	0x00000000
        /*0040*/ 	.short	0x0000
        /*0042*/ 	.short	0x0000
        /*0044*/ 	.byte	0x00, 0xf5, 0x21, 0x00


	//----- nvinfo : EIATTR_SPARSE_MMA_MASK
	.align		4
.L_37:
        /*0048*/ 	.byte	0x03, 0x50
        /*004a*/ 	.short	0x0000


	//----- nvinfo : EIATTR_MAXREG_COUNT
	.align		4
        /*004c*/ 	.byte	0x03, 0x1b
        /*004e*/ 	.short	0x00ff


	//----- nvinfo : EIATTR_NUM_BARRIERS
	.align		4
        /*0050*/ 	.byte	0x02, 0x4c
        /*0052*/ 	.byte	0x01
	.zero		1


	//----- nvinfo : EIATTR_MERCURY_ISA_VERSION
	.align		4
        /*0054*/ 	.byte	0x03, 0x5f
        /*0056*/ 	.short	0x0101


	//----- nvinfo : EIATTR_VRC_CTA_INIT_COUNT
	.align		4
        /*0058*/ 	.byte	0x02, 0x4a
	.zero		1
	.zero		1


	//----- nvinfo : EIATTR_EXIT_INSTR_OFFSETS
	.align		4
        /*005c*/ 	.byte	0x04, 0x1c
        /*005e*/ 	.short	(.L_39 - .L_38)


	//   ....[0]....
.L_38:
        /*0060*/ 	.word	0x000001a0


	//   ....[1]....
        /*0064*/ 	.word	0x00000250


	//----- nvinfo : EIATTR_CBANK_PARAM_SIZE
	.align		4
.L_39:
        /*0068*/ 	.byte	0x03, 0x19
        /*006a*/ 	.short	0x0018


	//----- nvinfo : EIATTR_PARAM_CBANK
	.align		4
        /*006c*/ 	.byte	0x04, 0x0a
        /*006e*/ 	.short	(.L_41 - .L_40)
	.align		4
.L_40:
        /*0070*/ 	.word	index@(.nv.constant0._Z24transpose_bank_conflictsPfPKfii)
        /*0074*/ 	.short	0x0380
        /*0076*/ 	.short	0x0018


	//----- nvinfo : EIATTR_SW_WAR
	.align		4
.L_41:
        /*0078*/ 	.byte	0x04, 0x36
        /*007a*/ 	.short	(.L_43 - .L_42)
.L_42:
        /*007c*/ 	.word	0x00000008
.L_43:


//--------------------- .nv.callgraph             --------------------------
	.section	.nv.callgraph,"",@"SHT_CUDA_CALLGRAPH"
	.align	4
	.sectionentsize	8
	.align		4
        /*0000*/ 	.word	0x00000000
	.align		4
        /*0004*/ 	.word	0xffffffff
	.align		4
        /*0008*/ 	.word	0x00000000
	.align		4
        /*000c*/ 	.word	0xfffffffe
	.align		4
        /*0010*/ 	.word	0x00000000
	.align		4
        /*0014*/ 	.word	0xfffffffd
	.align		4
        /*0018*/ 	.word	0x00000000
	.align		4
        /*001c*/ 	.word	0xfffffffc


//--------------------- .text._Z22transpose_no_conflictsPfPKfii --------------------------
	.section	.text._Z22transpose_no_conflictsPfPKfii,"ax",@progbits
	.align	128
        .global         _Z22transpose_no_conflictsPfPKfii
        .type           _Z22transpose_no_conflictsPfPKfii,@function
        .size           _Z22transpose_no_conflictsPfPKfii,(.L_x_2 - _Z22transpose_no_conflictsPfPKfii)
        .other          _Z22transpose_no_conflictsPfPKfii,@"STO_CUDA_ENTRY STV_DEFAULT"
_Z22transpose_no_conflictsPfPKfii:
.text._Z22transpose_no_conflictsPfPKfii:
[----:B------:R-:W-:Y:S01]  /*0000*/  LDC R1, c[0x0][0x37c] ;  /* 0x0000df00ff017b82 */ /* 0x000fe20000000800 */
[----:B------:R-:W0:Y:S01]  /*0010*/  S2R R8, SR_TID.Y ;  /* 0x0000000000087919 */ /* 0x000e220000002200 */
[----:B------:R-:W1:Y:S01]  /*0020*/  LDCU.64 UR6, c[0x0][0x390] ;  /* 0x00007200ff0677ac */ /* 0x000e620008000a00 */
[----:B------:R-:W0:Y:S01]  /*0030*/  S2R R9, SR_CTAID.Y ;  /* 0x0000000000097919 */ /* 0x000e220000002600 */
[----:B------:R-:W2:Y:S01]  /*0040*/  LDCU.64 UR4, c[0x0][0x358] ;  /* 0x00006b00ff0477ac */ /* 0x000ea20008000a00 */
[----:B------:R-:W3:Y:S01]  /*0050*/  S2R R7, SR_CTAID.X ;  /* 0x0000000000077919 */ /* 0x000ee20000002500 */
[----:B------:R-:W3:Y:S01]  /*0060*/  S2R R6, SR_TID.X ;  /* 0x0000000000067919 */ /* 0x000ee20000002100 */
[----:B0-----:R-:W-:-:S05]  /*0070*/  IMAD R5, R9, 0x20, R8 ;  /* 0x0000002009057824 */ /* 0x001fca00078e0208 */
[----:B-1----:R-:W-:Y:S01]  /*0080*/  ISETP.GE.AND P0, PT, R5, UR7, PT ;  /* 0x0000000705007c0c */ /* 0x002fe2000bf06270 */
[----:B---3--:R-:W-:-:S05]  /*0090*/  IMAD R0, R7, 0x20, R6 ;  /* 0x0000002007007824 */ /* 0x008fca00078e0206 */
[----:B------:R-:W-:-:S13]  /*00a0*/  ISETP.GE.OR P0, PT, R0, UR6, P0 ;  /* 0x0000000600007c0c */ /* 0x000fda0008706670 */
[----:B------:R-:W0:Y:S01]  /*00b0*/  @!P0 LDC.64 R2, c[0x0][0x388] ;  /* 0x0000e200ff028b82 */ /* 0x000e220000000a00 */
[----:B------:R-:W-:-:S04]  /*00c0*/  @!P0 IMAD R5, R5, UR6, R0 ;  /* 0x0000000605058c24 */ /* 0x000fc8000f8e0200 */
[----:B0-----:R-:W-:-:S06]  /*00d0*/  @!P0 IMAD.WIDE R2, R5, 0x4, R2 ;  /* 0x0000000405028825 */ /* 0x001fcc00078e0202 */
[----:B--2---:R-:W2:Y:S01]  /*00e0*/  @!P0 LDG.E R2, desc[UR4][R2.64] ;  /* 0x0000000402028981 */ /* 0x004ea2000c1e1900 */
[----:B------:R-:W-:Y:S01]  /*00f0*/  @!P0 MOV R0, 0x400 ;  /* 0x0000040000008802 */ /* 0x000fe20000000f00 */
[----:B------:R-:W-:Y:S01]  /*0100*/  IMAD R7, R7, 0x20, R8 ;  /* 0x0000002007077824 */ /* 0x000fe200078e0208 */
[----:B------:R-:W-:Y:S01]  /*0110*/  LEA R4, R9, R6, 0x5 ;  /* 0x0000000609047211 */ /* 0x000fe200078e28ff */
[----:B------:R-:W0:Y:S03]  /*0120*/  @!P0 S2R R5, SR_CgaCtaId ;  /* 0x0000000000058919 */ /* 0x000e260000008800 */
[----:B------:R-:W-:-:S04]  /*0130*/  ISETP.GE.AND P1, PT, R4, UR7, PT ;  /* 0x0000000704007c0c */ /* 0x000fc8000bf26270 */
[----:B------:R-:W-:Y:S02]  /*0140*/  ISETP.GE.OR P1, PT, R7, UR6, P1 ;  /* 0x0000000607007c0c */ /* 0x000fe40008f26670 */
[----:B0-----:R-:W-:-:S05]  /*0150*/  @!P0 LEA R0, R5, R0, 0x18 ;  /* 0x0000000005008211 */ /* 0x001fca00078ec0ff */
[----:B------:R-:W-:-:S05]  /*0160*/  @!P0 IMAD R0, R8, 0x84, R0 ;  /* 0x0000008408008824 */ /* 0x000fca00078e0200 */
[----:B------:R-:W-:-:S05]  /*0170*/  @!P0 LEA R5, R6, R0, 0x2 ;  /* 0x0000000006058211 */ /* 0x000fca00078e10ff */
[----:B--2---:R0:W-:Y:S01]  /*0180*/  @!P0 STS [R5], R2 ;  /* 0x0000000205008388 */ /* 0x0041e20000000800 */
[----:B------:R-:W-:Y:S06]  /*0190*/  BAR.SYNC.DEFER_BLOCKING 0x0 ;  /* 0x0000000000007b1d */ /* 0x000fec0000010000 */
[----:B------:R-:W-:Y:S05]  /*01a0*/  @P1 EXIT ;  /* 0x000000000000194d */ /* 0x000fea0003800000 */
[----:B------:R-:W1:Y:S01]  /*01b0*/  S2R R3, SR_CgaCtaId ;  /* 0x0000000000037919 */ /* 0x000e620000008800 */
[----:B------:R-:W-:Y:S01]  /*01c0*/  MOV R0, 0x400 ;  /* 0x0000040000007802 */ /* 0x000fe20000000f00 */
[----:B------:R-:W-:-:S03]  /*01d0*/  IMAD R7, R7, UR7, R4 ;  /* 0x0000000707077c24 */ /* 0x000fc6000f8e0204 */
[----:B-1----:R-:W-:-:S05]  /*01e0*/  LEA R3, R3, R0, 0x18 ;  /* 0x0000000003037211 */ /* 0x002fca00078ec0ff */
[----:B------:R-:W-:Y:S02]  /*01f0*/  IMAD R0, R6, 0x84, R3 ;  /* 0x0000008406007824 */ /* 0x000fe400078e0203 */
[----:B0-----:R-:W0:Y:S02]  /*0200*/  LDC.64 R2, c[0x0][0x380] ;  /* 0x0000e000ff027b82 */ /* 0x001e240000000a00 */
[----:B------:R-:W-:-:S05]  /*0210*/  IMAD R0, R8, 0x4, R0 ;  /* 0x0000000408007824 */ /* 0x000fca00078e0200 */
[----:B------:R-:W1:Y:S01]  /*0220*/  LDS R5, [R0] ;  /* 0x0000000000057984 */ /* 0x000e620000000800 */
[----:B0-----:R-:W-:-:S05]  /*0230*/  IMAD.WIDE R2, R7, 0x4, R2 ;  /* 0x0000000407027825 */ /* 0x001fca00078e0202 */
[----:B-1----:R-:W-:Y:S01]  /*0240*/  STG.E desc[UR4][R2.64], R5 ;  /* 0x0000000502007986 */ /* 0x002fe2000c101904 */
[----:B------:R-:W-:Y:S05]  /*0250*/  EXIT ;  /* 0x000000000000794d */ /* 0x000fea0003800000 */
.L_x_0:
[----:B------:R-:W-:-:S00]  /*0260*/  BRA `(.L_x_0) ;  /* 0xfffffffc00fc7947 */ /* 0x000fc0000383ffff */
[----:B------:R-:W-:-:S00]  /*0270*/  NOP ;  /* 0x0000000000007918 */ /* 0x000fc00000000000 */
        /* <DEDUP_REMOVED lines=8> */
.L_x_2:


//--------------------- .text._Z24transpose_bank_conflictsPfPKfii --------------------------
	.section	.text._Z24transpose_bank_conflictsPfPKfii,"ax",@progbits
	.align	128
        .global         _Z24transpose_bank_conflictsPfPKfii
        .type           _Z24transpose_bank_conflictsPfPKfii,@function
        .size           _Z24transpose_bank_conflictsPfPKfii,(.L_x_3 - _Z24transpose_bank_conflictsPfPKfii)
        .other          _Z24transpose_bank_conflictsPfPKfii,@"STO_CUDA_ENTRY STV_DEFAULT"
_Z24transpose_bank_conflictsPfPKfii:
.text._Z24transpose_bank_conflictsPfPKfii:
        /* <DEDUP_REMOVED lines=21> */
[----:B0-----:R-:W-:-:S04]  /*0150*/  @!P0 LEA R0, R5, R0, 0x18 ;  /* 0x0000000005008211 */ /* 0x001fc800078ec0ff */
[----:B------:R-:W-:-:S05]  /*0160*/  @!P0 LEA R0, R8, R0, 0x7 ;  /* 0x0000000008008211 */ /* 0x000fca00078e38ff */
[----:B------:R-:W-:-:S05]  /*0170*/  @!P0 IMAD R5, R6, 0x4, R0 ;  /* 0x0000000406058824 */ /* 0x000fca00078e0200 */
[----:B--2---:R0:W-:Y:S01]  /*0180*/  @!P0 STS [R5], R2 ;  /* 0x0000000205008388 */ /* 0x0041e20000000800 */
[----:B------:R-:W-:Y:S06]  /*0190*/  BAR.SYNC.DEFER_BLOCKING 0x0 ;  /* 0x0000000000007b1d */ /* 0x000fec0000010000 */
[----:B------:R-:W-:Y:S05]  /*01a0*/  @P1 EXIT ;  /* 0x000000000000194d */ /* 0x000fea0003800000 */
[----:B------:R-:W1:Y:S01]  /*01b0*/  S2UR UR5, SR_CgaCtaId ;  /* 0x00000000000579c3 */ /* 0x000e620000008800 */
[----:B------:R-:W-:Y:S01]  /*01c0*/  UMOV UR4, 0x400 ;  /* 0x0000040000047882 */ /* 0x000fe20000000000 */
[----:B------:R-:W-:-:S06]  /*01d0*/  IMAD R7, R7, UR9, R4 ;  /* 0x0000000907077c24 */ /* 0x000fcc000f8e0204 */
[----:B0-----:R-:W0:Y:S01]  /*01e0*/  LDC.64 R2, c[0x0][0x380] ;  /* 0x0000e000ff027b82 */ /* 0x001e220000000a00 */
[----:B-1----:R-:W-:-:S06]  /*01f0*/  ULEA UR4, UR5, UR4, 0x18 ;  /* 0x0000000405047291 */ /* 0x002fcc000f8ec0ff */
[----:B------:R-:W-:Y:S01]  /*0200*/  LEA R0, R6, UR4, 0x7 ;  /* 0x0000000406007c11 */ /* 0x000fe2000f8e38ff */
[----:B0-----:R-:W-:-:S03]  /*0210*/  IMAD.WIDE R2, R7, 0x4, R2 ;  /* 0x0000000407027825 */ /* 0x001fc600078e0202 */
[----:B------:R-:W-:-:S05]  /*0220*/  LEA R0, R8, R0, 0x2 ;  /* 0x0000000008007211 */ /* 0x000fca00078e10ff */
[----:B------:R-:W0:Y:S04]  /*0230*/  LDS R5, [R0] ;  /* 0x0000000000057984 */ /* 0x000e280000000800 */
[----:B0-----:R-:W-:Y:S01]  /*0240*/  STG.E desc[UR6][R2.64], R5 ;  /* 0x0000000502007986 */ /* 0x001fe2000c101906 */
[----:B------:R-:W-:Y:S05]  /*0250*/  EXIT ;  /* 0x000000000000794d */ /* 0x000fea0003800000 */
.L_x_1:
        /* <DEDUP_REMOVED lines=10> */
.L_x_3:


//--------------------- .nv.shared._Z22transpose_no_conflictsPfPKfii --------------------------
	.section	.nv.shared._Z22transpose_no_conflictsPfPKfii,"aw",@nobits
	.sectionflags	@""
	.align	4
.nv.shared._Z22transpose_no_conflictsPfPKfii:
	.zero		5248


//--------------------- .nv.shared.reserved.0     --------------------------
	.section	.nv.shared.reserved.0,"aw",@nobits
	.weak		__nv_reservedSMEM_offset_0_alias
	.size		__nv_reservedSMEM_offset_0_alias, 0, 64
	.other		__nv_reservedSMEM_offset_0_alias,@"STO_CUDA_RESERVED_SHARED STV_DEFAULT"
__nv_reservedSMEM_offset_0_alias:
	.zero		0
	.zero		64


//--------------------- .nv.shared._Z24transpose_bank_conflictsPfPKfii --------------------------
	.section	.nv.shared._Z24transpose_bank_conflictsPfPKfii,"aw",@nobits
	.sectionflags	@""
	.align	4
.nv.shared._Z24transpose_bank_conflictsPfPKfii:
	.zero		5120


//--------------------- .nv.constant0._Z22transpose_no_conflictsPfPKfii --------------------------
	.section	.nv.constant0._Z22transpose_no_conflictsPfPKfii,"a",@progbits
	.sectionflags	@""
	.align	4
.nv.constant0._Z22transpose_no_conflictsPfPKfii:
	.zero		920


//--------------------- .nv.constant0._Z24transpose_bank_conflictsPfPKfii --------------------------
	.section	.nv.constant0._Z24transpose_bank_conflictsPfPKfii,"a",@progbits
	.sectionflags	@""
	.align	4
.nv.constant0._Z24transpose_bank_conflictsPfPKfii:
	.zero		920


//--------------------- SYMBOLS --------------------------

	.type		.nv.reservedSmem.offset0,@object
	.size		.nv.reservedSmem.offset0,0x4
	.type		.nv.reservedSmem.cap,@object
	.size		.nv.reservedSmem.cap,0x4
